//
// Generated by NVIDIA NVVM Compiler
//
// Compiler Build ID: CL-36424714
// Cuda compilation tools, release 13.0, V13.0.88
// Based on NVVM 20.0.0
//

.version 9.0
.target sm_100
.address_size 64

	// .globl	_Z9laplacianPfS_S_b
.extern .shared .align 16 .b8 cache[];

.visible .entry _Z9laplacianPfS_S_b(
	.param .u64 .ptr .align 1 _Z9laplacianPfS_S_b_param_0,
	.param .u64 .ptr .align 1 _Z9laplacianPfS_S_b_param_1,
	.param .u64 .ptr .align 1 _Z9laplacianPfS_S_b_param_2,
	.param .u8 _Z9laplacianPfS_S_b_param_3
)
{
	.reg .pred 	%p<19>;
	.reg .b16 	%rs<2>;
	.reg .b32 	%r<43>;
	.reg .b32 	%f<40>;
	.reg .b64 	%rd<31>;
	.reg .b64 	%fd<5>;

	ld.param.u64 	%rd4, [_Z9laplacianPfS_S_b_param_0];
	ld.param.u64 	%rd5, [_Z9laplacianPfS_S_b_param_1];
	ld.param.u64 	%rd3, [_Z9laplacianPfS_S_b_param_2];
	ld.param.s8 	%rs1, [_Z9laplacianPfS_S_b_param_3];
	cvta.to.global.u64 	%rd1, %rd5;
	cvta.to.global.u64 	%rd2, %rd4;
	mov.u32 	%r1, %ntid.x;
	mov.u32 	%r2, %nctaid.x;
	mul.lo.s32 	%r23, %r1, %r2;
	mov.u32 	%r4, %ntid.y;
	mov.u32 	%r5, %nctaid.y;
	mul.lo.s32 	%r6, %r4, %r5;
	mov.u32 	%r7, %ntid.z;
	mov.u32 	%r8, %ctaid.x;
	mov.u32 	%r24, %tid.x;
	mad.lo.s32 	%r25, %r1, %r8, %r24;
	mov.u32 	%r9, %ctaid.y;
	mov.u32 	%r27, %tid.y;
	mad.lo.s32 	%r10, %r4, %r9, %r27;
	mov.u32 	%r11, %ctaid.z;
	mov.u32 	%r28, %tid.z;
	mad.lo.s32 	%r12, %r7, %r11, %r28;
	mad.lo.s32 	%r29, %r4, %r28, %r27;
	mad.lo.s32 	%r13, %r29, %r1, %r24;
	mad.lo.s32 	%r30, %r12, %r6, %r10;
	mad.lo.s32 	%r14, %r30, %r23, %r25;
	setp.eq.s32 	%p4, %r25, 0;
	add.s32 	%r31, %r23, -1;
	setp.eq.s32 	%p5, %r25, %r31;
	or.pred  	%p6, %p4, %p5;
	setp.eq.s32 	%p7, %r10, 0;
	or.pred  	%p8, %p7, %p6;
	mov.pred 	%p18, -1;
	@%p8 bra 	$L__BB0_2;
	add.s32 	%r32, %r6, -1;
	setp.eq.s32 	%p18, %r10, %r32;
$L__BB0_2:
	setp.eq.s32 	%p9, %r12, 0;
	or.pred  	%p10, %p18, %p9;
	mov.u32 	%r33, %nctaid.z;
	mad.lo.s32 	%r35, %r7, %r33, -1;
	setp.eq.s32 	%p11, %r12, %r35;
	or.pred  	%p12, %p10, %p11;
	@%p12 bra 	$L__BB0_7;
	sub.s32 	%r15, %r14, %r23;
	mul.lo.s32 	%r16, %r23, %r6;
	sub.s32 	%r17, %r14, %r16;
	setp.eq.s16 	%p13, %rs1, 0;
	@%p13 bra 	$L__BB0_5;
	mul.wide.s32 	%rd6, %r15, 4;
	add.s64 	%rd7, %rd2, %rd6;
	ld.global.f32 	%f10, [%rd7];
	mul.wide.s32 	%rd8, %r23, 4;
	add.s64 	%rd9, %rd7, %rd8;
	ld.global.f32 	%f11, [%rd9+-4];
	mul.wide.s32 	%rd10, %r17, 4;
	add.s64 	%rd11, %rd2, %rd10;
	ld.global.f32 	%f12, [%rd11];
	ld.global.f32 	%f13, [%rd9+4];
	add.s64 	%rd12, %rd9, %rd8;
	ld.global.f32 	%f14, [%rd12];
	mul.wide.s32 	%rd13, %r16, 4;
	add.s64 	%rd14, %rd9, %rd13;
	ld.global.f32 	%f15, [%rd14];
	add.f32 	%f16, %f10, %f11;
	add.f32 	%f17, %f16, %f13;
	add.f32 	%f18, %f17, %f14;
	add.f32 	%f19, %f18, %f15;
	add.f32 	%f20, %f12, %f19;
	cvt.f64.f32 	%fd1, %f20;
	mul.f64 	%fd2, %fd1, 0d3FC5555555555555;
	cvt.rn.f32.f64 	%f38, %fd2;
	mul.wide.s32 	%rd15, %r14, 4;
	add.s64 	%rd16, %rd1, %rd15;
	st.global.f32 	[%rd16], %f38;
	ld.global.f32 	%f37, [%rd9];
	bra.uni 	$L__BB0_6;
$L__BB0_5:
	mul.wide.s32 	%rd17, %r15, 4;
	add.s64 	%rd18, %rd1, %rd17;
	ld.global.f32 	%f21, [%rd18];
	mul.wide.s32 	%rd19, %r23, 4;
	add.s64 	%rd20, %rd18, %rd19;
	ld.global.f32 	%f22, [%rd20+-4];
	mul.wide.s32 	%rd21, %r17, 4;
	add.s64 	%rd22, %rd1, %rd21;
	ld.global.f32 	%f23, [%rd22];
	ld.global.f32 	%f24, [%rd20+4];
	add.s64 	%rd23, %rd20, %rd19;
	ld.global.f32 	%f25, [%rd23];
	mul.wide.s32 	%rd24, %r16, 4;
	add.s64 	%rd25, %rd20, %rd24;
	ld.global.f32 	%f26, [%rd25];
	add.f32 	%f27, %f21, %f22;
	add.f32 	%f28, %f27, %f24;
	add.f32 	%f29, %f28, %f25;
	add.f32 	%f30, %f29, %f26;
	add.f32 	%f31, %f23, %f30;
	cvt.f64.f32 	%fd3, %f31;
	mul.f64 	%fd4, %fd3, 0d3FC5555555555555;
	cvt.rn.f32.f64 	%f37, %fd4;
	mul.wide.s32 	%rd26, %r14, 4;
	add.s64 	%rd27, %rd2, %rd26;
	st.global.f32 	[%rd27], %f37;
	ld.global.f32 	%f38, [%rd20];
$L__BB0_6:
	sub.f32 	%f39, %f38, %f37;
$L__BB0_7:
	mul.f32 	%f32, %f39, %f39;
	shl.b32 	%r36, %r13, 2;
	mov.u32 	%r37, cache;
	add.s32 	%r18, %r37, %r36;
	st.shared.f32 	[%r18], %f32;
	bar.sync 	0;
	mul.lo.s32 	%r38, %r1, %r4;
	mul.lo.s32 	%r42, %r38, %r7;
	setp.lt.u32 	%p14, %r42, 2;
	@%p14 bra 	$L__BB0_11;
$L__BB0_8:
	shr.u32 	%r21, %r42, 1;
	setp.ge.u32 	%p15, %r13, %r21;
	@%p15 bra 	$L__BB0_10;
	shl.b32 	%r39, %r21, 2;
	add.s32 	%r40, %r18, %r39;
	ld.shared.f32 	%f33, [%r40];
	ld.shared.f32 	%f34, [%r18];
	add.f32 	%f35, %f33, %f34;
	st.shared.f32 	[%r18], %f35;
$L__BB0_10:
	bar.sync 	0;
	setp.gt.u32 	%p16, %r42, 3;
	mov.u32 	%r42, %r21;
	@%p16 bra 	$L__BB0_8;
$L__BB0_11:
	mad.lo.s32 	%r41, %r11, %r5, %r9;
	mad.lo.s32 	%r22, %r41, %r2, %r8;
	setp.ne.s32 	%p17, %r13, 0;
	@%p17 bra 	$L__BB0_13;
	ld.shared.f32 	%f36, [cache];
	cvta.to.global.u64 	%rd28, %rd3;
	mul.wide.s32 	%rd29, %r22, 4;
	add.s64 	%rd30, %rd28, %rd29;
	st.global.f32 	[%rd30], %f36;
$L__BB0_13:
	ret;

}


// ===== COMPILED SASS (sm_100) =====

	.target	sm_100

	.elftype	@"ET_EXEC"


//--------------------- .note.nv.tkinfo           --------------------------
	.section	.note.nv.tkinfo,"",@"SHT_NOTE"
	.sectionflags	@"SHF_NOTE_NV_TKINFO"
	.tkinfo
        /*0018*/ 	.word	0x00000002
        /*0030*/ 	.string	""
        /*0030*/ 	.string	"ptxas"
        /*0030*/ 	.string	"Cuda compilation tools, release 13.0, V13.0.88"
        /*0030*/ 	.string	"Build cuda_13.0.r13.0/compiler.36424714_0"
        /*0030*/ 	.string	"-arch sm_100 -m 64 "



//--------------------- .note.nv.cuinfo           --------------------------
	.section	.note.nv.cuinfo,"",@"SHT_NOTE"
	.sectionflags	@"SHF_NOTE_NV_CUINFO"
        /*0018*/ 	.short	0x0002
        /*001a*/ 	.short	0x0064
        /*001c*/ 	.short	0x0082
	.zero		2


//--------------------- .nv.info                  --------------------------
	.section	.nv.info,"",@"SHT_CUDA_INFO"
	.align	4


	//----- nvinfo : EIATTR_REGCOUNT
	.align		4
        /*0000*/ 	.byte	0x04, 0x2f
        /*0002*/ 	.short	(.L_1 - .L_0)
	.align		4
.L_0:
        /*0004*/ 	.word	index@(_Z9laplacianPfS_S_b)
        /*0008*/ 	.word	0x00000018


	//----- nvinfo : EIATTR_FRAME_SIZE
	.align		4
.L_1:
        /*000c*/ 	.byte	0x04, 0x11
        /*000e*/ 	.short	(.L_3 - .L_2)
	.align		4
.L_2:
        /*0010*/ 	.word	index@(_Z9laplacianPfS_S_b)
        /*0014*/ 	.word	0x00000000


	//----- nvinfo : EIATTR_MIN_STACK_SIZE
	.align		4
.L_3:
        /*0018*/ 	.byte	0x04, 0x12
        /*001a*/ 	.short	(.L_5 - .L_4)
	.align		4
.L_4:
        /*001c*/ 	.word	index@(_Z9laplacianPfS_S_b)
        /*0020*/ 	.word	0x00000000
.L_5:


//--------------------- .nv.compat                --------------------------
	.section	.nv.compat,"",@"SHT_CUDA_COMPAT_INFO"
	.align	4
        /*0000*/ 	.byte	0x02, 0x09, 0x00, 0x00, 0x02, 0x02, 0x01, 0x00, 0x02, 0x05, 0x05, 0x00, 0x03, 0x07, 0x01, 0x01
        /*0010*/ 	.byte	0x02, 0x03, 0x00, 0x00, 0x02, 0x06, 0x01, 0x00, 0x04, 0x0b, 0x08, 0x00, 0x01, 0x00, 0x00, 0x00
        /*0020*/ 	.byte	0x00, 0x00, 0x00, 0x00


//--------------------- .nv.info._Z9laplacianPfS_S_b --------------------------
	.section	.nv.info._Z9laplacianPfS_S_b,"",@"SHT_CUDA_INFO"
	.sectionflags	@""
	.align	4


	//----- nvinfo : EIATTR_CUDA_API_VERSION
	.align		4
        /*0000*/ 	.byte	0x04, 0x37
        /*0002*/ 	.short	(.L_7 - .L_6)
.L_6:
        /*0004*/ 	.word	0x00000082


	//----- nvinfo : EIATTR_KPARAM_INFO
	.align		4
.L_7:
        /*0008*/ 	.byte	0x04, 0x17
        /*000a*/ 	.short	(.L_9 - .L_8)
.L_8:
        /*000c*/ 	.word	0x00000000
        /*0010*/ 	.short	0x0003
        /*0012*/ 	.short	0x0018
        /*0014*/ 	.byte	0x00, 0xf0, 0x05, 0x00


	//----- nvinfo : EIATTR_KPARAM_INFO
	.align		4
.L_9:
        /*0018*/ 	.byte	0x04, 0x17
        /*001a*/ 	.short	(.L_11 - .L_10)
.L_10:
        /*001c*/ 	.word	0x00000000
        /*0020*/ 	.short	0x0002
        /*0022*/ 	.short	0x0010
        /*0024*/ 	.byte	0x00, 0xf5, 0x21, 0x00


	//----- nvinfo : EIATTR_KPARAM_INFO
	.align		4
.L_11:
        /*0028*/ 	.byte	0x04, 0x17
        /*002a*/ 	.short	(.L_13 - .L_12)
.L_12:
        /*002c*/ 	.word	0x00000000
        /*0030*/ 	.short	0x0001
        /*0032*/ 	.short	0x0008
        /*0034*/ 	.byte	0x00, 0xf5, 0x21, 0x00


	//----- nvinfo : EIATTR_KPARAM_INFO
	.align		4
.L_13:
        /*0038*/ 	.byte	0x04, 0x17
        /*003a*/ 	.short	(.L_15 - .L_14)
.L_14:
        /*003c*/ 	.word	0x00000000
        /*0040*/ 	.short	0x0000
        /*0042*/ 	.short	0x0000
        /*0044*/ 	.byte	0x00, 0xf5, 0x21, 0x00


	//----- nvinfo : EIATTR_SPARSE_MMA_MASK
	.align		4
.L_15:
        /*0048*/ 	.byte	0x03, 0x50
        /*004a*/ 	.short	0x0000


	//----- nvinfo : EIATTR_MAXREG_COUNT
	.align		4
        /*004c*/ 	.byte	0x03, 0x1b
        /*004e*/ 	.short	0x00ff


	//----- nvinfo : EIATTR_NUM_BARRIERS
	.align		4
        /*0050*/ 	.byte	0x02, 0x4c
        /*0052*/ 	.byte	0x01
	.zero		1


	//----- nvinfo : EIATTR_MERCURY_ISA_VERSION
	.align		4
        /*0054*/ 	.byte	0x03, 0x5f
        /*0056*/ 	.short	0x0101


	//----- nvinfo : EIATTR_VRC_CTA_INIT_COUNT
	.align		4
        /*0058*/ 	.byte	0x02, 0x4a
	.zero		1
	.zero		1


	//----- nvinfo : EIATTR_EXIT_INSTR_OFFSETS
	.align		4
        /*005c*/ 	.byte	0x04, 0x1c
        /*005e*/ 	.short	(.L_17 - .L_16)


	//   ....[0]....
.L_16:
        /*0060*/ 	.word	0x00000780


	//   ....[1]....
        /*0064*/ 	.word	0x00000820


	//----- nvinfo : EIATTR_CRS_STACK_SIZE
	.align		4
.L_17:
        /*0068*/ 	.byte	0x04, 0x1e
        /*006a*/ 	.short	(.L_19 - .L_18)
.L_18:
        /*006c*/ 	.word	0x00000000


	//----- nvinfo : EIATTR_CBANK_PARAM_SIZE
	.align		4
.L_19:
        /*0070*/ 	.byte	0x03, 0x19
        /*0072*/ 	.short	0x0019


	//----- nvinfo : EIATTR_PARAM_CBANK
	.align		4
        /*0074*/ 	.byte	0x04, 0x0a
        /*0076*/ 	.short	(.L_21 - .L_20)
	.align		4
.L_20:
        /*0078*/ 	.word	index@(.nv.constant0._Z9laplacianPfS_S_b)
        /*007c*/ 	.short	0x0380
        /*007e*/ 	.short	0x0019


	//----- nvinfo : EIATTR_SW_WAR
	.align		4
.L_21:
        /*0080*/ 	.byte	0x04, 0x36
        /*0082*/ 	.short	(.L_23 - .L_22)
.L_22:
        /*0084*/ 	.word	0x00000008
.L_23:


//--------------------- .nv.callgraph             --------------------------
	.section	.nv.callgraph,"",@"SHT_CUDA_CALLGRAPH"
	.align	4
	.sectionentsize	8
	.align		4
        /*0000*/ 	.word	0x00000000
	.align		4
        /*0004*/ 	.word	0xffffffff
	.align		4
        /*0008*/ 	.word	0x00000000
	.align		4
        /*000c*/ 	.word	0xfffffffe
	.align		4
        /*0010*/ 	.word	0x00000000
	.align		4
        /*0014*/ 	.word	0xfffffffd
	.align		4
        /*0018*/ 	.word	0x00000000
	.align		4
        /*001c*/ 	.word	0xfffffffc


//--------------------- .text._Z9laplacianPfS_S_b --------------------------
	.section	.text._Z9laplacianPfS_S_b,"ax",@progbits
	.align	128
        .global         _Z9laplacianPfS_S_b
        .type           _Z9laplacianPfS_S_b,@function
        .size           _Z9laplacianPfS_S_b,(.L_x_7 - _Z9laplacianPfS_S_b)
        .other          _Z9laplacianPfS_S_b,@"STO_CUDA_ENTRY STV_DEFAULT"
_Z9laplacianPfS_S_b:
.text._Z9laplacianPfS_S_b:
[----:B------:R-:W-:Y:S01]  /*0000*/  LDC R1, c[0x0][0x37c] ;  /* 0x0000df00ff017b82 */ /* 0x000fe20000000800 */
[----:B------:R-:W0:Y:S01]  /*0010*/  S2R R11, SR_TID.X ;  /* 0x00000000000b7919 */ /* 0x000e220000002100 */
[----:B------:R-:W1:Y:S06]  /*0020*/  LDCU UR5, c[0x0][0x360] ;  /* 0x00006c00ff0577ac */ /* 0x000e6c0008000800 */
[----:B------:R-:W1:Y:S01]  /*0030*/  LDC R5, c[0x0][0x370] ;  /* 0x0000dc00ff057b82 */ /* 0x000e620000000800 */
[----:B------:R-:W-:Y:S01]  /*0040*/  BSSY.RECONVERGENT B0, `(.L_x_0) ;  /* 0x000005b000007945 */ /* 0x000fe20003800200 */
[----:B------:R-:W0:Y:S01]  /*0050*/  S2R R0, SR_CTAID.X ;  /* 0x0000000000007919 */ /* 0x000e220000002500 */
[----:B------:R-:W2:Y:S01]  /*0060*/  LDCU UR7, c[0x0][0x364] ;  /* 0x00006c80ff0777ac */ /* 0x000ea20008000800 */
[----:B------:R-:W3:Y:S01]  /*0070*/  S2R R9, SR_TID.Y ;  /* 0x0000000000097919 */ /* 0x000ee20000002200 */
[----:B------:R-:W4:Y:S03]  /*0080*/  LDCU.64 UR10, c[0x0][0x358] ;  /* 0x00006b00ff0a77ac */ /* 0x000f260008000a00 */
[----:B------:R-:W2:Y:S01]  /*0090*/  LDC R6, c[0x0][0x374] ;  /* 0x0000dd00ff067b82 */ /* 0x000ea20000000800 */
[----:B------:R-:W3:Y:S01]  /*00a0*/  S2R R4, SR_CTAID.Y ;  /* 0x0000000000047919 */ /* 0x000ee20000002600 */
[----:B------:R-:W5:Y:S01]  /*00b0*/  LDCU UR8, c[0x0][0x368] ;  /* 0x00006d00ff0877ac */ /* 0x000f620008000800 */
[----:B------:R-:W4:Y:S01]  /*00c0*/  S2R R14, SR_TID.Z ;  /* 0x00000000000e7919 */ /* 0x000f220000002300 */
[----:B------:R-:W5:Y:S01]  /*00d0*/  LDCU UR4, c[0x0][0x378] ;  /* 0x00006f00ff0477ac */ /* 0x000f620008000800 */
[----:B------:R-:W4:Y:S01]  /*00e0*/  S2R R7, SR_CTAID.Z ;  /* 0x0000000000077919 */ /* 0x000f220000002700 */
[----:B-1----:R-:W-:-:S05]  /*00f0*/  IMAD R15, R5, UR5, RZ ;  /* 0x00000005050f7c24 */ /* 0x002fca000f8e02ff */
[----:B------:R-:W-:Y:S01]  /*0100*/  IADD3 R3, PT, PT, R15, -0x1, RZ ;  /* 0xffffffff0f037810 */ /* 0x000fe20007ffe0ff */
[----:B--2---:R-:W-:Y:S01]  /*0110*/  IMAD R2, R6, UR7, RZ ;  /* 0x0000000706027c24 */ /* 0x004fe2000f8e02ff */
[----:B-----5:R-:W-:Y:S01]  /*0120*/  UIMAD UR4, UR8, UR4, -0x1 ;  /* 0xffffffff080474a4 */ /* 0x020fe2000f8e0204 */
[----:B0-----:R-:W-:-:S05]  /*0130*/  IMAD R10, R0, UR5, R11 ;  /* 0x00000005000a7c24 */ /* 0x001fca000f8e020b */
[----:B------:R-:W-:Y:S01]  /*0140*/  ISETP.NE.AND P0, PT, R10, R3, PT ;  /* 0x000000030a00720c */ /* 0x000fe20003f05270 */
[----:B---3--:R-:W-:-:S03]  /*0150*/  IMAD R3, R4, UR7, R9 ;  /* 0x0000000704037c24 */ /* 0x008fc6000f8e0209 */
[----:B------:R-:W-:Y:S01]  /*0160*/  ISETP.EQ.OR P0, PT, R10, RZ, !P0 ;  /* 0x000000ff0a00720c */ /* 0x000fe20004702670 */
[----:B----4-:R-:W-:-:S03]  /*0170*/  IMAD R9, R14, UR7, R9 ;  /* 0x000000070e097c24 */ /* 0x010fc6000f8e0209 */
[----:B------:R-:W-:Y:S01]  /*0180*/  ISETP.EQ.OR P0, PT, R3, RZ, P0 ;  /* 0x000000ff0300720c */ /* 0x000fe20000702670 */
[----:B------:R-:W-:-:S12]  /*0190*/  IMAD R8, R7, UR8, R14 ;  /* 0x0000000807087c24 */ /* 0x000fd8000f8e020e */
[----:B------:R-:W-:-:S04]  /*01a0*/  @!P0 IADD3 R12, PT, PT, R2, -0x1, RZ ;  /* 0xffffffff020c8810 */ /* 0x000fc80007ffe0ff */
[----:B------:R-:W-:Y:S01]  /*01b0*/  ISETP.EQ.OR P0, PT, R3, R12, P0 ;  /* 0x0000000c0300720c */ /* 0x000fe20000702670 */
[----:B------:R-:W-:-:S03]  /*01c0*/  IMAD R3, R2, R8, R3 ;  /* 0x0000000802037224 */ /* 0x000fc600078e0203 */
[----:B------:R-:W-:-:S04]  /*01d0*/  ISETP.EQ.OR P0, PT, R8, RZ, P0 ;  /* 0x000000ff0800720c */ /* 0x000fc80000702670 */
[----:B------:R-:W-:Y:S01]  /*01e0*/  ISETP.EQ.OR P0, PT, R8, UR4, P0 ;  /* 0x0000000408007c0c */ /* 0x000fe20008702670 */
[----:B------:R-:W-:Y:S02]  /*01f0*/  IMAD R8, R9, UR5, R11 ;  /* 0x0000000509087c24 */ /* 0x000fe4000f8e020b */
[----:B------:R-:W-:-:S10]  /*0200*/  IMAD R9, R15, R3, R10 ;  /* 0x000000030f097224 */ /* 0x000fd400078e020a */
[----:B------:R-:W-:Y:S05]  /*0210*/  @P0 BRA `(.L_x_1) ;  /* 0x0000000000f40947 */ /* 0x000fea0003800000 */
[----:B------:R-:W0:Y:S01]  /*0220*/  LDCU.U8 UR4, c[0x0][0x398] ;  /* 0x00007300ff0477ac */ /* 0x000e220008000000 */
[C---:B------:R-:W-:Y:S01]  /*0230*/  IMAD R17, R15.reuse, R2, RZ ;  /* 0x000000020f117224 */ /* 0x040fe200078e02ff */
[----:B------:R-:W-:-:S04]  /*0240*/  IADD3 R19, PT, PT, -R15, R9, RZ ;  /* 0x000000090f137210 */ /* 0x000fc80007ffe1ff */
[----:B------:R-:W-:Y:S01]  /*0250*/  IADD3 R13, PT, PT, R9, -R17, RZ ;  /* 0x80000011090d7210 */ /* 0x000fe20007ffe0ff */
[----:B0-----:R-:W-:-:S04]  /*0260*/  UPRMT UR4, UR4, 0x8880, URZ ;  /* 0x0000888004047896 */ /* 0x001fc800080000ff */
[----:B------:R-:W-:-:S09]  /*0270*/  UISETP.NE.AND UP0, UPT, UR4, URZ, UPT ;  /* 0x000000ff0400728c */ /* 0x000fd2000bf05270 */
[----:B------:R-:W-:Y:S05]  /*0280*/  BRA.U !UP0, `(.L_x_2) ;  /* 0x00000001086c7547 */ /* 0x000fea000b800000 */
[----:B------:R-:W0:Y:S02]  /*0290*/  LDC.64 R10, c[0x0][0x380] ;  /* 0x0000e000ff0a7b82 */ /* 0x000e240000000a00 */
[----:B0-----:R-:W-:-:S04]  /*02a0*/  IMAD.WIDE R18, R19, 0x4, R10 ;  /* 0x0000000413127825 */ /* 0x001fc800078e020a */
[C---:B------:R-:W-:Y:S02]  /*02b0*/  IMAD.WIDE R2, R15.reuse, 0x4, R18 ;  /* 0x000000040f027825 */ /* 0x040fe400078e0212 */
[----:B------:R-:W2:Y:S04]  /*02c0*/  LDG.E R18, desc[UR10][R18.64] ;  /* 0x0000000a12127981 */ /* 0x000ea8000c1e1900 */
[----:B------:R-:W2:Y:S01]  /*02d0*/  LDG.E R21, desc[UR10][R2.64+-0x4] ;  /* 0xfffffc0a02157981 */ /* 0x000ea2000c1e1900 */
[----:B------:R-:W-:-:S03]  /*02e0*/  IMAD.WIDE R14, R15, 0x4, R2 ;  /* 0x000000040f0e7825 */ /* 0x000fc600078e0202 */
[----:B------:R-:W3:Y:S01]  /*02f0*/  LDG.E R12, desc[UR10][R2.64+0x4] ;  /* 0x0000040a020c7981 */ /* 0x000ee2000c1e1900 */
[----:B------:R-:W-:-:S03]  /*0300*/  IMAD.WIDE R16, R17, 0x4, R2 ;  /* 0x0000000411107825 */ /* 0x000fc600078e0202 */
[----:B------:R-:W4:Y:S01]  /*0310*/  LDG.E R14, desc[UR10][R14.64] ;  /* 0x0000000a0e0e7981 */ /* 0x000f22000c1e1900 */
[----:B------:R-:W-:-:S03]  /*0320*/  IMAD.WIDE R10, R13, 0x4, R10 ;  /* 0x000000040d0a7825 */ /* 0x000fc600078e020a */
[----:B------:R-:W4:Y:S04]  /*0330*/  LDG.E R16, desc[UR10][R16.64] ;  /* 0x0000000a10107981 */ /* 0x000f28000c1e1900 */
[----:B------:R-:W4:Y:S01]  /*0340*/  LDG.E R10, desc[UR10][R10.64] ;  /* 0x0000000a0a0a7981 */ /* 0x000f22000c1e1900 */
[----:B------:R-:W-:Y:S01]  /*0350*/  UMOV UR12, 0x55555555 ;  /* 0x55555555000c7882 */ /* 0x000fe20000000000 */
[----:B------:R-:W-:Y:S01]  /*0360*/  UMOV UR13, 0x3fc55555 ;  /* 0x3fc55555000d7882 */ /* 0x000fe20000000000 */
[----:B--2---:R-:W-:Y:S02]  /*0370*/  FADD R21, R18, R21 ;  /* 0x0000001512157221 */ /* 0x004fe40000000000 */
[----:B------:R-:W0:Y:S02]  /*0380*/  LDC.64 R18, c[0x0][0x388] ;  /* 0x0000e200ff127b82 */ /* 0x000e240000000a00 */
[----:B---3--:R-:W-:-:S04]  /*0390*/  FADD R21, R12, R21 ;  /* 0x000000150c157221 */ /* 0x008fc80000000000 */
[----:B----4-:R-:W-:-:S04]  /*03a0*/  FADD R21, R14, R21 ;  /* 0x000000150e157221 */ /* 0x010fc80000000000 */
[----:B------:R-:W-:-:S04]  /*03b0*/  FADD R21, R16, R21 ;  /* 0x0000001510157221 */ /* 0x000fc80000000000 */
[----:B------:R-:W-:-:S04]  /*03c0*/  FADD R21, R10, R21 ;  /* 0x000000150a157221 */ /* 0x000fc80000000000 */
[----:B------:R-:W1:Y:S01]  /*03d0*/  F2F.F64.F32 R12, R21 ;  /* 0x00000015000c7310 */ /* 0x000e620000201800 */
[----:B0-----:R-:W-:Y:S01]  /*03e0*/  IMAD.WIDE R10, R9, 0x4, R18 ;  /* 0x00000004090a7825 */ /* 0x001fe200078e0212 */
[----:B-1----:R-:W-:-:S06]  /*03f0*/  DMUL R12, R12, UR12 ;  /* 0x0000000c0c0c7c28 */ /* 0x002fcc0008000000 */
[----:B------:R-:W0:Y:S02]  /*0400*/  F2F.F32.F64 R15, R12 ;  /* 0x0000000c000f7310 */ /* 0x000e240000301000 */
[----:B0-----:R0:W-:Y:S04]  /*0410*/  STG.E desc[UR10][R10.64], R15 ;  /* 0x0000000f0a007986 */ /* 0x0011e8000c10190a */
[----:B------:R0:W5:Y:S01]  /*0420*/  LDG.E R14, desc[UR10][R2.64] ;  /* 0x0000000a020e7981 */ /* 0x000162000c1e1900 */
[----:B------:R-:W-:Y:S05]  /*0430*/  BRA `(.L_x_3) ;  /* 0x0000000000687947 */ /* 0x000fea0003800000 */
.L_x_2:
        /* <DEDUP_REMOVED lines=25> */
[----:B------:R1:W5:Y:S02]  /*05d0*/  LDG.E R15, desc[UR10][R2.64] ;  /* 0x0000000a020f7981 */ /* 0x000364000c1e1900 */
.L_x_3:
[----:B01---5:R-:W-:-:S07]  /*05e0*/  FADD R2, -R14, R15 ;  /* 0x0000000f0e027221 */ /* 0x023fce0000000100 */
.L_x_1:
[----:B------:R-:W-:Y:S05]  /*05f0*/  BSYNC.RECONVERGENT B0 ;  /* 0x0000000000007941 */ /* 0x000fea0003800200 */
.L_x_0:
[----:B------:R-:W0:Y:S01]  /*0600*/  S2UR UR6, SR_CgaCtaId ;  /* 0x00000000000679c3 */ /* 0x000e220000008800 */
[----:B------:R-:W-:Y:S01]  /*0610*/  UMOV UR4, 0x400 ;  /* 0x0000040000047882 */ /* 0x000fe20000000000 */
[----:B------:R-:W-:Y:S01]  /*0620*/  FMUL R2, R2, R2 ;  /* 0x0000000202027220 */ /* 0x000fe20000400000 */
[----:B------:R-:W-:Y:S01]  /*0630*/  UIMAD UR5, UR5, UR7, URZ ;  /* 0x00000007050572a4 */ /* 0x000fe2000f8e02ff */
[----:B------:R-:W-:-:S03]  /*0640*/  ISETP.NE.AND P0, PT, R8, RZ, PT ;  /* 0x000000ff0800720c */ /* 0x000fc60003f05270 */
[----:B------:R-:W-:-:S04]  /*0650*/  UIMAD UR5, UR5, UR8, URZ ;  /* 0x00000008050572a4 */ /* 0x000fc8000f8e02ff */
[----:B------:R-:W-:Y:S02]  /*0660*/  UISETP.GE.U32.AND UP0, UPT, UR5, 0x2, UPT ;  /* 0x000000020500788c */ /* 0x000fe4000bf06070 */
[----:B0-----:R-:W-:-:S06]  /*0670*/  ULEA UR4, UR6, UR4, 0x18 ;  /* 0x0000000406047291 */ /* 0x001fcc000f8ec0ff */
[----:B------:R-:W-:-:S05]  /*0680*/  LEA R3, R8, UR4, 0x2 ;  /* 0x0000000408037c11 */ /* 0x000fca000f8e10ff */
[----:B------:R0:W-:Y:S01]  /*0690*/  STS [R3], R2 ;  /* 0x0000000203007388 */ /* 0x0001e20000000800 */
[----:B------:R-:W-:Y:S06]  /*06a0*/  BAR.SYNC.DEFER_BLOCKING 0x0 ;  /* 0x0000000000007b1d */ /* 0x000fec0000010000 */
[----:B------:R-:W-:Y:S05]  /*06b0*/  BRA.U !UP0, `(.L_x_4) ;  /* 0x0000000108307547 */ /* 0x000fea000b800000 */
[----:B0-----:R-:W-:-:S07]  /*06c0*/  MOV R2, UR5 ;  /* 0x0000000500027c02 */ /* 0x001fce0008000f00 */
.L_x_5:
[----:B------:R-:W-:-:S04]  /*06d0*/  SHF.R.U32.HI R11, RZ, 0x1, R2 ;  /* 0x00000001ff0b7819 */ /* 0x000fc80000011602 */
[----:B------:R-:W-:-:S13]  /*06e0*/  ISETP.GE.U32.AND P1, PT, R8, R11, PT ;  /* 0x0000000b0800720c */ /* 0x000fda0003f26070 */
[----:B------:R-:W-:Y:S01]  /*06f0*/  @!P1 LEA R9, R11, R3, 0x2 ;  /* 0x000000030b099211 */ /* 0x000fe200078e10ff */
[----:B------:R-:W-:Y:S05]  /*0700*/  @!P1 LDS R10, [R3] ;  /* 0x00000000030a9984 */ /* 0x000fea0000000800 */
[----:B------:R-:W0:Y:S02]  /*0710*/  @!P1 LDS R9, [R9] ;  /* 0x0000000009099984 */ /* 0x000e240000000800 */
[----:B0-----:R-:W-:-:S05]  /*0720*/  @!P1 FADD R10, R9, R10 ;  /* 0x0000000a090a9221 */ /* 0x001fca0000000000 */
[----:B------:R1:W-:Y:S01]  /*0730*/  @!P1 STS [R3], R10 ;  /* 0x0000000a03009388 */ /* 0x0003e20000000800 */
[----:B------:R-:W-:Y:S01]  /*0740*/  BAR.SYNC.DEFER_BLOCKING 0x0 ;  /* 0x0000000000007b1d */ /* 0x000fe20000010000 */
[----:B------:R-:W-:Y:S02]  /*0750*/  ISETP.GT.U32.AND P1, PT, R2, 0x3, PT ;  /* 0x000000030200780c */ /* 0x000fe40003f24070 */
[----:B------:R-:W-:-:S11]  /*0760*/  MOV R2, R11 ;  /* 0x0000000b00027202 */ /* 0x000fd60000000f00 */
[----:B-1----:R-:W-:Y:S05]  /*0770*/  @P1 BRA `(.L_x_5) ;  /* 0xfffffffc00d41947 */ /* 0x002fea000383ffff */
.L_x_4:
[----:B------:R-:W-:Y:S05]  /*0780*/  @P0 EXIT ;  /* 0x000000000000094d */ /* 0x000fea0003800000 */
[----:B------:R-:W1:Y:S01]  /*0790*/  S2UR UR5, SR_CgaCtaId ;  /* 0x00000000000579c3 */ /* 0x000e620000008800 */
[----:B------:R-:W-:Y:S01]  /*07a0*/  UMOV UR4, 0x400 ;  /* 0x0000040000047882 */ /* 0x000fe20000000000 */
[----:B------:R-:W-:-:S04]  /*07b0*/  IMAD R4, R6, R7, R4 ;  /* 0x0000000706047224 */ /* 0x000fc800078e0204 */
[----:B------:R-:W-:Y:S02]  /*07c0*/  IMAD R5, R4, R5, R0 ;  /* 0x0000000504057224 */ /* 0x000fe400078e0200 */
[----:B0-----:R-:W0:Y:S01]  /*07d0*/  LDC.64 R2, c[0x0][0x390] ;  /* 0x0000e400ff027b82 */ /* 0x001e220000000a00 */
[----:B-1----:R-:W-:Y:S01]  /*07e0*/  ULEA UR4, UR5, UR4, 0x18 ;  /* 0x0000000405047291 */ /* 0x002fe2000f8ec0ff */
[----:B0-----:R-:W-:-:S08]  /*07f0*/  IMAD.WIDE R2, R5, 0x4, R2 ;  /* 0x0000000405027825 */ /* 0x001fd000078e0202 */
[----:B------:R-:W0:Y:S04]  /*0800*/  LDS R9, [UR4] ;  /* 0x00000004ff097984 */ /* 0x000e280008000800 */
[----:B0-----:R-:W-:Y:S01]  /*0810*/  STG.E desc[UR10][R2.64], R9 ;  /* 0x0000000902007986 */ /* 0x001fe2000c10190a */
[----:B------:R-:W-:Y:S05]  /*0820*/  EXIT ;  /* 0x000000000000794d */ /* 0x000fea0003800000 */
.L_x_6:
[----:B------:R-:W-:-:S00]  /*0830*/  BRA `(.L_x_6) ;  /* 0xfffffffc00fc7947 */ /* 0x000fc0000383ffff */
[----:B------:R-:W-:-:S00]  /*0840*/  NOP ;  /* 0x0000000000007918 */ /* 0x000fc00000000000 */
        /* <DEDUP_REMOVED lines=11> */
.L_x_7:


//--------------------- .nv.shared._Z9laplacianPfS_S_b --------------------------
	.section	.nv.shared._Z9laplacianPfS_S_b,"aw",@nobits
	.sectionflags	@""
	.align	16
	.zero		1024


//--------------------- .nv.shared.reserved.0     --------------------------
	.section	.nv.shared.reserved.0,"aw",@nobits
	.weak		__nv_reservedSMEM_offset_0_alias
	.size		__nv_reservedSMEM_offset_0_alias, 0, 64
	.other		__nv_reservedSMEM_offset_0_alias,@"STO_CUDA_RESERVED_SHARED STV_DEFAULT"
__nv_reservedSMEM_offset_0_alias:
	.zero		0
	.zero		64


//--------------------- .nv.constant0._Z9laplacianPfS_S_b --------------------------
	.section	.nv.constant0._Z9laplacianPfS_S_b,"a",@progbits
	.sectionflags	@""
	.align	4
.nv.constant0._Z9laplacianPfS_S_b:
	.zero		921


//--------------------- SYMBOLS --------------------------

	.type		.nv.reservedSmem.offset0,@object
	.size		.nv.reservedSmem.offset0,0x4
	.type		.nv.reservedSmem.cap,@object
	.size		.nv.reservedSmem.cap,0x4
